//
// Generated by NVIDIA NVVM Compiler
//
// Compiler Build ID: CL-36424714
// Cuda compilation tools, release 13.0, V13.0.88
// Based on NVVM 20.0.0
//

.version 9.0
.target sm_100
.address_size 64

	// .globl	_Z3dotiPfS_S_
// _ZZ3dotiPfS_S_E5cache has been demoted

.visible .entry _Z3dotiPfS_S_(
	.param .u32 _Z3dotiPfS_S__param_0,
	.param .u64 .ptr .align 1 _Z3dotiPfS_S__param_1,
	.param .u64 .ptr .align 1 _Z3dotiPfS_S__param_2,
	.param .u64 .ptr .align 1 _Z3dotiPfS_S__param_3
)
{
	.reg .pred 	%p<7>;
	.reg .b32 	%r<19>;
	.reg .b32 	%f<14>;
	.reg .b64 	%rd<12>;
	// demoted variable
	.shared .align 4 .b8 _ZZ3dotiPfS_S_E5cache[1024];
	ld.param.u32 	%r11, [_Z3dotiPfS_S__param_0];
	ld.param.u64 	%rd3, [_Z3dotiPfS_S__param_1];
	ld.param.u64 	%rd4, [_Z3dotiPfS_S__param_2];
	ld.param.u64 	%rd5, [_Z3dotiPfS_S__param_3];
	mov.u32 	%r1, %tid.x;
	mov.u32 	%r2, %ctaid.x;
	mov.u32 	%r18, %ntid.x;
	mad.lo.s32 	%r17, %r2, %r18, %r1;
	setp.ge.s32 	%p1, %r17, %r11;
	mov.f32 	%f13, 0f00000000;
	@%p1 bra 	$L__BB0_3;
	mov.u32 	%r12, %nctaid.x;
	mul.lo.s32 	%r5, %r18, %r12;
	cvta.to.global.u64 	%rd1, %rd3;
	cvta.to.global.u64 	%rd2, %rd4;
	mov.f32 	%f13, 0f00000000;
$L__BB0_2:
	mul.wide.s32 	%rd6, %r17, 4;
	add.s64 	%rd7, %rd1, %rd6;
	ld.global.f32 	%f6, [%rd7];
	add.s64 	%rd8, %rd2, %rd6;
	ld.global.f32 	%f7, [%rd8];
	fma.rn.f32 	%f13, %f6, %f7, %f13;
	add.s32 	%r17, %r17, %r5;
	setp.lt.s32 	%p2, %r17, %r11;
	@%p2 bra 	$L__BB0_2;
$L__BB0_3:
	shl.b32 	%r13, %r1, 2;
	mov.u32 	%r14, _ZZ3dotiPfS_S_E5cache;
	add.s32 	%r8, %r14, %r13;
	st.shared.f32 	[%r8], %f13;
	bar.sync 	0;
	setp.lt.u32 	%p3, %r18, 2;
	@%p3 bra 	$L__BB0_7;
$L__BB0_4:
	shr.u32 	%r10, %r18, 1;
	setp.ge.u32 	%p4, %r1, %r10;
	@%p4 bra 	$L__BB0_6;
	shl.b32 	%r15, %r10, 2;
	add.s32 	%r16, %r8, %r15;
	ld.shared.f32 	%f8, [%r16];
	ld.shared.f32 	%f9, [%r8];
	add.f32 	%f10, %f8, %f9;
	st.shared.f32 	[%r8], %f10;
$L__BB0_6:
	bar.sync 	0;
	setp.gt.u32 	%p5, %r18, 3;
	mov.u32 	%r18, %r10;
	@%p5 bra 	$L__BB0_4;
$L__BB0_7:
	setp.ne.s32 	%p6, %r1, 0;
	@%p6 bra 	$L__BB0_9;
	ld.shared.f32 	%f11, [_ZZ3dotiPfS_S_E5cache];
	cvta.to.global.u64 	%rd9, %rd5;
	mul.wide.u32 	%rd10, %r2, 4;
	add.s64 	%rd11, %rd9, %rd10;
	st.global.f32 	[%rd11], %f11;
$L__BB0_9:
	ret;

}


// ===== COMPILED SASS (sm_100) =====

	.target	sm_100

	.elftype	@"ET_EXEC"


//--------------------- .note.nv.tkinfo           --------------------------
	.section	.note.nv.tkinfo,"",@"SHT_NOTE"
	.sectionflags	@"SHF_NOTE_NV_TKINFO"
	.tkinfo
        /*0018*/ 	.word	0x00000002
        /*0030*/ 	.string	""
        /*0030*/ 	.string	"ptxas"
        /*0030*/ 	.string	"Cuda compilation tools, release 13.0, V13.0.88"
        /*0030*/ 	.string	"Build cuda_13.0.r13.0/compiler.36424714_0"
        /*0030*/ 	.string	"-arch sm_100 -m 64 "



//--------------------- .note.nv.cuinfo           --------------------------
	.section	.note.nv.cuinfo,"",@"SHT_NOTE"
	.sectionflags	@"SHF_NOTE_NV_CUINFO"
        /*0018*/ 	.short	0x0002
        /*001a*/ 	.short	0x0064
        /*001c*/ 	.short	0x0082
	.zero		2


//--------------------- .nv.info                  --------------------------
	.section	.nv.info,"",@"SHT_CUDA_INFO"
	.align	4


	//----- nvinfo : EIATTR_REGCOUNT
	.align		4
        /*0000*/ 	.byte	0x04, 0x2f
        /*0002*/ 	.short	(.L_1 - .L_0)
	.align		4
.L_0:
        /*0004*/ 	.word	index@(_Z3dotiPfS_S_)
        /*0008*/ 	.word	0x00000012


	//----- nvinfo : EIATTR_FRAME_SIZE
	.align		4
.L_1:
        /*000c*/ 	.byte	0x04, 0x11
        /*000e*/ 	.short	(.L_3 - .L_2)
	.align		4
.L_2:
        /*0010*/ 	.word	index@(_Z3dotiPfS_S_)
        /*0014*/ 	.word	0x00000000


	//----- nvinfo : EIATTR_MIN_STACK_SIZE
	.align		4
.L_3:
        /*0018*/ 	.byte	0x04, 0x12
        /*001a*/ 	.short	(.L_5 - .L_4)
	.align		4
.L_4:
        /*001c*/ 	.word	index@(_Z3dotiPfS_S_)
        /*0020*/ 	.word	0x00000000
.L_5:


//--------------------- .nv.compat                --------------------------
	.section	.nv.compat,"",@"SHT_CUDA_COMPAT_INFO"
	.align	4
        /*0000*/ 	.byte	0x02, 0x09, 0x00, 0x00, 0x02, 0x02, 0x01, 0x00, 0x02, 0x05, 0x05, 0x00, 0x03, 0x07, 0x01, 0x01
        /*0010*/ 	.byte	0x02, 0x03, 0x00, 0x00, 0x02, 0x06, 0x01, 0x00, 0x04, 0x0b, 0x08, 0x00, 0x09, 0x00, 0x00, 0x00
        /*0020*/ 	.byte	0x00, 0x00, 0x00, 0x00


//--------------------- .nv.info._Z3dotiPfS_S_    --------------------------
	.section	.nv.info._Z3dotiPfS_S_,"",@"SHT_CUDA_INFO"
	.sectionflags	@""
	.align	4


	//----- nvinfo : EIATTR_CUDA_API_VERSION
	.align		4
        /*0000*/ 	.byte	0x04, 0x37
        /*0002*/ 	.short	(.L_7 - .L_6)
.L_6:
        /*0004*/ 	.word	0x00000082


	//----- nvinfo : EIATTR_KPARAM_INFO
	.align		4
.L_7:
        /*0008*/ 	.byte	0x04, 0x17
        /*000a*/ 	.short	(.L_9 - .L_8)
.L_8:
        /*000c*/ 	.word	0x00000000
        /*0010*/ 	.short	0x0003
        /*0012*/ 	.short	0x0018
        /*0014*/ 	.byte	0x00, 0xf5, 0x21, 0x00


	//----- nvinfo : EIATTR_KPARAM_INFO
	.align		4
.L_9:
        /*0018*/ 	.byte	0x04, 0x17
        /*001a*/ 	.short	(.L_11 - .L_10)
.L_10:
        /*001c*/ 	.word	0x00000000
        /*0020*/ 	.short	0x0002
        /*0022*/ 	.short	0x0010
        /*0024*/ 	.byte	0x00, 0xf5, 0x21, 0x00


	//----- nvinfo : EIATTR_KPARAM_INFO
	.align		4
.L_11:
        /*0028*/ 	.byte	0x04, 0x17
        /*002a*/ 	.short	(.L_13 - .L_12)
.L_12:
        /*002c*/ 	.word	0x00000000
        /*0030*/ 	.short	0x0001
        /*0032*/ 	.short	0x0008
        /*0034*/ 	.byte	0x00, 0xf5, 0x21, 0x00


	//----- nvinfo : EIATTR_KPARAM_INFO
	.align		4
.L_13:
        /*0038*/ 	.byte	0x04, 0x17
        /*003a*/ 	.short	(.L_15 - .L_14)
.L_14:
        /*003c*/ 	.word	0x00000000
        /*0040*/ 	.short	0x0000
        /*0042*/ 	.short	0x0000
        /*0044*/ 	.byte	0x00, 0xf0, 0x11, 0x00


	//----- nvinfo : EIATTR_SPARSE_MMA_MASK
	.align		4
.L_15:
        /*0048*/ 	.byte	0x03, 0x50
        /*004a*/ 	.short	0x0000


	//----- nvinfo : EIATTR_MAXREG_COUNT
	.align		4
        /*004c*/ 	.byte	0x03, 0x1b
        /*004e*/ 	.short	0x00ff


	//----- nvinfo : EIATTR_NUM_BARRIERS
	.align		4
        /*0050*/ 	.byte	0x02, 0x4c
        /*0052*/ 	.byte	0x01
	.zero		1


	//----- nvinfo : EIATTR_MERCURY_ISA_VERSION
	.align		4
        /*0054*/ 	.byte	0x03, 0x5f
        /*0056*/ 	.short	0x0101


	//----- nvinfo : EIATTR_VRC_CTA_INIT_COUNT
	.align		4
        /*0058*/ 	.byte	0x02, 0x4a
	.zero		1
	.zero		1


	//----- nvinfo : EIATTR_EXIT_INSTR_OFFSETS
	.align		4
        /*005c*/ 	.byte	0x04, 0x1c
        /*005e*/ 	.short	(.L_17 - .L_16)


	//   ....[0]....
.L_16:
        /*0060*/ 	.word	0x000002e0


	//   ....[1]....
        /*0064*/ 	.word	0x00000360


	//----- nvinfo : EIATTR_CRS_STACK_SIZE
	.align		4
.L_17:
        /*0068*/ 	.byte	0x04, 0x1e
        /*006a*/ 	.short	(.L_19 - .L_18)
.L_18:
        /*006c*/ 	.word	0x00000000


	//----- nvinfo : EIATTR_CBANK_PARAM_SIZE
	.align		4
.L_19:
        /*0070*/ 	.byte	0x03, 0x19
        /*0072*/ 	.short	0x0020


	//----- nvinfo : EIATTR_PARAM_CBANK
	.align		4
        /*0074*/ 	.byte	0x04, 0x0a
        /*0076*/ 	.short	(.L_21 - .L_20)
	.align		4
.L_20:
        /*0078*/ 	.word	index@(.nv.constant0._Z3dotiPfS_S_)
        /*007c*/ 	.short	0x0380
        /*007e*/ 	.short	0x0020


	//----- nvinfo : EIATTR_SW_WAR
	.align		4
.L_21:
        /*0080*/ 	.byte	0x04, 0x36
        /*0082*/ 	.short	(.L_23 - .L_22)
.L_22:
        /*0084*/ 	.word	0x00000008
.L_23:


//--------------------- .nv.callgraph             --------------------------
	.section	.nv.callgraph,"",@"SHT_CUDA_CALLGRAPH"
	.align	4
	.sectionentsize	8
	.align		4
        /*0000*/ 	.word	0x00000000
	.align		4
        /*0004*/ 	.word	0xffffffff
	.align		4
        /*0008*/ 	.word	0x00000000
	.align		4
        /*000c*/ 	.word	0xfffffffe
	.align		4
        /*0010*/ 	.word	0x00000000
	.align		4
        /*0014*/ 	.word	0xfffffffd
	.align		4
        /*0018*/ 	.word	0x00000000
	.align		4
        /*001c*/ 	.word	0xfffffffc


//--------------------- .text._Z3dotiPfS_S_       --------------------------
	.section	.text._Z3dotiPfS_S_,"ax",@progbits
	.align	128
        .global         _Z3dotiPfS_S_
        .type           _Z3dotiPfS_S_,@function
        .size           _Z3dotiPfS_S_,(.L_x_6 - _Z3dotiPfS_S_)
        .other          _Z3dotiPfS_S_,@"STO_CUDA_ENTRY STV_DEFAULT"
_Z3dotiPfS_S_:
.text._Z3dotiPfS_S_:
[----:B------:R-:W-:Y:S01]  /*0000*/  LDC R1, c[0x0][0x37c] ;  /* 0x0000df00ff017b82 */ /* 0x000fe20000000800 */
[----:B------:R-:W0:Y:S01]  /*0010*/  S2R R12, SR_TID.X ;  /* 0x00000000000c7919 */ /* 0x000e220000002100 */
[----:B------:R-:W1:Y:S01]  /*0020*/  LDCU UR4, c[0x0][0x360] ;  /* 0x00006c00ff0477ac */ /* 0x000e620008000800 */
[----:B------:R-:W-:Y:S01]  /*0030*/  BSSY.RECONVERGENT B0, `(.L_x_0) ;  /* 0x0000016000007945 */ /* 0x000fe20003800200 */
[----:B------:R-:W-:Y:S01]  /*0040*/  IMAD.MOV.U32 R11, RZ, RZ, RZ ;  /* 0x000000ffff0b7224 */ /* 0x000fe200078e00ff */
[----:B------:R-:W0:Y:S01]  /*0050*/  S2R R13, SR_CTAID.X ;  /* 0x00000000000d7919 */ /* 0x000e220000002500 */
[----:B------:R-:W2:Y:S01]  /*0060*/  LDCU UR5, c[0x0][0x380] ;  /* 0x00007000ff0577ac */ /* 0x000ea20008000800 */
[----:B------:R-:W3:Y:S01]  /*0070*/  LDCU.64 UR6, c[0x0][0x358] ;  /* 0x00006b00ff0677ac */ /* 0x000ee20008000a00 */
[----:B-1----:R-:W-:Y:S02]  /*0080*/  IMAD.U32 R10, RZ, RZ, UR4 ;  /* 0x00000004ff0a7e24 */ /* 0x002fe4000f8e00ff */
[----:B0-----:R-:W-:-:S05]  /*0090*/  IMAD R0, R13, UR4, R12 ;  /* 0x000000040d007c24 */ /* 0x001fca000f8e020c */
[----:B--2---:R-:W-:-:S13]  /*00a0*/  ISETP.GE.AND P0, PT, R0, UR5, PT ;  /* 0x0000000500007c0c */ /* 0x004fda000bf06270 */
[----:B---3--:R-:W-:Y:S05]  /*00b0*/  @P0 BRA `(.L_x_1) ;  /* 0x0000000000340947 */ /* 0x008fea0003800000 */
[----:B------:R-:W0:Y:S01]  /*00c0*/  LDC.64 R6, c[0x0][0x388] ;  /* 0x0000e200ff067b82 */ /* 0x000e220000000a00 */
[----:B------:R-:W1:Y:S01]  /*00d0*/  LDCU UR4, c[0x0][0x370] ;  /* 0x00006e00ff0477ac */ /* 0x000e620008000800 */
[----:B------:R-:W-:-:S06]  /*00e0*/  HFMA2 R11, -RZ, RZ, 0, 0 ;  /* 0x00000000ff0b7431 */ /* 0x000fcc00000001ff */
[----:B------:R-:W2:Y:S01]  /*00f0*/  LDC.64 R8, c[0x0][0x390] ;  /* 0x0000e400ff087b82 */ /* 0x000ea20000000a00 */
[----:B-1----:R-:W-:-:S07]  /*0100*/  IMAD R15, R10, UR4, RZ ;  /* 0x000000040a0f7c24 */ /* 0x002fce000f8e02ff */
.L_x_2:
[----:B0-----:R-:W-:-:S04]  /*0110*/  IMAD.WIDE R2, R0, 0x4, R6 ;  /* 0x0000000400027825 */ /* 0x001fc800078e0206 */
[----:B--2---:R-:W-:Y:S02]  /*0120*/  IMAD.WIDE R4, R0, 0x4, R8 ;  /* 0x0000000400047825 */ /* 0x004fe400078e0208 */
[----:B------:R-:W2:Y:S04]  /*0130*/  LDG.E R2, desc[UR6][R2.64] ;  /* 0x0000000602027981 */ /* 0x000ea8000c1e1900 */
[----:B------:R-:W2:Y:S01]  /*0140*/  LDG.E R4, desc[UR6][R4.64] ;  /* 0x0000000604047981 */ /* 0x000ea2000c1e1900 */
[----:B------:R-:W-:-:S05]  /*0150*/  IMAD.IADD R0, R15, 0x1, R0 ;  /* 0x000000010f007824 */ /* 0x000fca00078e0200 */
[----:B------:R-:W-:Y:S01]  /*0160*/  ISETP.GE.AND P0, PT, R0, UR5, PT ;  /* 0x0000000500007c0c */ /* 0x000fe2000bf06270 */
[----:B--2---:R-:W-:-:S12]  /*0170*/  FFMA R11, R2, R4, R11 ;  /* 0x00000004020b7223 */ /* 0x004fd8000000000b */
[----:B------:R-:W-:Y:S05]  /*0180*/  @!P0 BRA `(.L_x_2) ;  /* 0xfffffffc00e08947 */ /* 0x000fea000383ffff */
.L_x_1:
[----:B------:R-:W-:Y:S05]  /*0190*/  BSYNC.RECONVERGENT B0 ;  /* 0x0000000000007941 */ /* 0x000fea0003800200 */
.L_x_0:
[----:B------:R-:W0:Y:S01]  /*01a0*/  S2UR UR5, SR_CgaCtaId ;  /* 0x00000000000579c3 */ /* 0x000e220000008800 */
[----:B------:R-:W-:Y:S01]  /*01b0*/  UMOV UR4, 0x400 ;  /* 0x0000040000047882 */ /* 0x000fe20000000000 */
[----:B------:R-:W-:Y:S02]  /*01c0*/  ISETP.GE.U32.AND P1, PT, R10, 0x2, PT ;  /* 0x000000020a00780c */ /* 0x000fe40003f26070 */
[----:B------:R-:W-:Y:S01]  /*01d0*/  ISETP.NE.AND P0, PT, R12, RZ, PT ;  /* 0x000000ff0c00720c */ /* 0x000fe20003f05270 */
[----:B0-----:R-:W-:-:S06]  /*01e0*/  ULEA UR4, UR5, UR4, 0x18 ;  /* 0x0000000405047291 */ /* 0x001fcc000f8ec0ff */
[----:B------:R-:W-:-:S05]  /*01f0*/  LEA R0, R12, UR4, 0x2 ;  /* 0x000000040c007c11 */ /* 0x000fca000f8e10ff */
[----:B------:R0:W-:Y:S01]  /*0200*/  STS [R0], R11 ;  /* 0x0000000b00007388 */ /* 0x0001e20000000800 */
[----:B------:R-:W-:Y:S06]  /*0210*/  BAR.SYNC.DEFER_BLOCKING 0x0 ;  /* 0x0000000000007b1d */ /* 0x000fec0000010000 */
[----:B------:R-:W-:Y:S05]  /*0220*/  @!P1 BRA `(.L_x_3) ;  /* 0x00000000002c9947 */ /* 0x000fea0003800000 */
.L_x_4:
[----:B------:R-:W-:-:S04]  /*0230*/  SHF.R.U32.HI R5, RZ, 0x1, R10 ;  /* 0x00000001ff057819 */ /* 0x000fc8000001160a */
[----:B------:R-:W-:-:S13]  /*0240*/  ISETP.GE.U32.AND P1, PT, R12, R5, PT ;  /* 0x000000050c00720c */ /* 0x000fda0003f26070 */
[----:B------:R-:W-:Y:S01]  /*0250*/  @!P1 LEA R2, R5, R0, 0x2 ;  /* 0x0000000005029211 */ /* 0x000fe200078e10ff */
[----:B------:R-:W-:Y:S05]  /*0260*/  @!P1 LDS R3, [R0] ;  /* 0x0000000000039984 */ /* 0x000fea0000000800 */
[----:B------:R-:W1:Y:S02]  /*0270*/  @!P1 LDS R2, [R2] ;  /* 0x0000000002029984 */ /* 0x000e640000000800 */
[----:B-1----:R-:W-:-:S05]  /*0280*/  @!P1 FADD R3, R2, R3 ;  /* 0x0000000302039221 */ /* 0x002fca0000000000 */
[----:B------:R1:W-:Y:S01]  /*0290*/  @!P1 STS [R0], R3 ;  /* 0x0000000300009388 */ /* 0x0003e20000000800 */
[----:B------:R-:W-:Y:S01]  /*02a0*/  BAR.SYNC.DEFER_BLOCKING 0x0 ;  /* 0x0000000000007b1d */ /* 0x000fe20000010000 */
[----:B------:R-:W-:Y:S02]  /*02b0*/  ISETP.GT.U32.AND P1, PT, R10, 0x3, PT ;  /* 0x000000030a00780c */ /* 0x000fe40003f24070 */
[----:B------:R-:W-:-:S11]  /*02c0*/  MOV R10, R5 ;  /* 0x00000005000a7202 */ /* 0x000fd60000000f00 */
[----:B-1----:R-:W-:Y:S05]  /*02d0*/  @P1 BRA `(.L_x_4) ;  /* 0xfffffffc00d41947 */ /* 0x002fea000383ffff */
.L_x_3:
[----:B------:R-:W-:Y:S05]  /*02e0*/  @P0 EXIT ;  /* 0x000000000000094d */ /* 0x000fea0003800000 */
[----:B------:R-:W1:Y:S01]  /*02f0*/  S2UR UR5, SR_CgaCtaId ;  /* 0x00000000000579c3 */ /* 0x000e620000008800 */
[----:B------:R-:W-:-:S07]  /*0300*/  UMOV UR4, 0x400 ;  /* 0x0000040000047882 */ /* 0x000fce0000000000 */
[----:B------:R-:W2:Y:S01]  /*0310*/  LDC.64 R2, c[0x0][0x398] ;  /* 0x0000e600ff027b82 */ /* 0x000ea20000000a00 */
[----:B-1----:R-:W-:Y:S01]  /*0320*/  ULEA UR4, UR5, UR4, 0x18 ;  /* 0x0000000405047291 */ /* 0x002fe2000f8ec0ff */
[----:B--2---:R-:W-:-:S08]  /*0330*/  IMAD.WIDE.U32 R2, R13, 0x4, R2 ;  /* 0x000000040d027825 */ /* 0x004fd000078e0002 */
[----:B------:R-:W1:Y:S04]  /*0340*/  LDS R5, [UR4] ;  /* 0x00000004ff057984 */ /* 0x000e680008000800 */
[----:B-1----:R-:W-:Y:S01]  /*0350*/  STG.E desc[UR6][R2.64], R5 ;  /* 0x0000000502007986 */ /* 0x002fe2000c101906 */
[----:B------:R-:W-:Y:S05]  /*0360*/  EXIT ;  /* 0x000000000000794d */ /* 0x000fea0003800000 */
.L_x_5:
[----:B------:R-:W-:-:S00]  /*0370*/  BRA `(.L_x_5) ;  /* 0xfffffffc00fc7947 */ /* 0x000fc0000383ffff */
[----:B------:R-:W-:-:S00]  /*0380*/  NOP ;  /* 0x0000000000007918 */ /* 0x000fc00000000000 */
[----:B------:R-:W-:-:S00]  /*0390*/  NOP ;  /* 0x0000000000007918 */ /* 0x000fc00000000000 */
[----:B------:R-:W-:-:S00]  /*03a0*/  NOP ;  /* 0x0000000000007918 */ /* 0x000fc00000000000 */
[----:B------:R-:W-:-:S00]  /*03b0*/  NOP ;  /* 0x0000000000007918 */ /* 0x000fc00000000000 */
[----:B------:R-:W-:-:S00]  /*03c0*/  NOP ;  /* 0x0000000000007918 */ /* 0x000fc00000000000 */
[----:B------:R-:W-:-:S00]  /*03d0*/  NOP ;  /* 0x0000000000007918 */ /* 0x000fc00000000000 */
[----:B------:R-:W-:-:S00]  /*03e0*/  NOP ;  /* 0x0000000000007918 */ /* 0x000fc00000000000 */
[----:B------:R-:W-:-:S00]  /*03f0*/  NOP ;  /* 0x0000000000007918 */ /* 0x000fc00000000000 */
.L_x_6:


//--------------------- .nv.shared._Z3dotiPfS_S_  --------------------------
	.section	.nv.shared._Z3dotiPfS_S_,"aw",@nobits
	.sectionflags	@""
	.align	4
.nv.shared._Z3dotiPfS_S_:
	.zero		2048


//--------------------- .nv.shared.reserved.0     --------------------------
	.section	.nv.shared.reserved.0,"aw",@nobits
	.weak		__nv_reservedSMEM_offset_0_alias
	.size		__nv_reservedSMEM_offset_0_alias, 0, 64
	.other		__nv_reservedSMEM_offset_0_alias,@"STO_CUDA_RESERVED_SHARED STV_DEFAULT"
__nv_reservedSMEM_offset_0_alias:
	.zero		0
	.zero		64


//--------------------- .nv.constant0._Z3dotiPfS_S_ --------------------------
	.section	.nv.constant0._Z3dotiPfS_S_,"a",@progbits
	.sectionflags	@""
	.align	4
.nv.constant0._Z3dotiPfS_S_:
	.zero		928


//--------------------- SYMBOLS --------------------------

	.type		.nv.reservedSmem.offset0,@object
	.size		.nv.reservedSmem.offset0,0x4
	.type		.nv.reservedSmem.cap,@object
	.size		.nv.reservedSmem.cap,0x4
